//
// Generated by NVIDIA NVVM Compiler
//
// Compiler Build ID: CL-36424714
// Cuda compilation tools, release 13.0, V13.0.88
// Based on NVVM 20.0.0
//

.version 9.0
.target sm_100
.address_size 64

	// .globl	_Z10hello_cudav
.extern .func  (.param .b32 func_retval0) vprintf
(
	.param .b64 vprintf_param_0,
	.param .b64 vprintf_param_1
)
;
.global .align 1 .b8 $str[26] = {72, 101, 108, 108, 111, 32, 87, 111, 114, 108, 100, 32, 102, 114, 111, 109, 32, 71, 80, 85, 33, 32, 37, 100, 10};

.visible .entry _Z10hello_cudav()
{
	.local .align 8 .b8 	__local_depot0[8];
	.reg .b64 	%SP;
	.reg .b64 	%SPL;
	.reg .b32 	%r<7>;
	.reg .b64 	%rd<5>;

	mov.u64 	%SPL, __local_depot0;
	cvta.local.u64 	%SP, %SPL;
	add.u64 	%rd1, %SP, 0;
	add.u64 	%rd2, %SPL, 0;
	mov.u32 	%r1, %ctaid.x;
	mov.u32 	%r2, %ntid.x;
	mov.u32 	%r3, %tid.x;
	mad.lo.s32 	%r4, %r1, %r2, %r3;
	st.local.u32 	[%rd2], %r4;
	mov.u64 	%rd3, $str;
	cvta.global.u64 	%rd4, %rd3;
	{ // callseq 0, 0
	.param .b64 param0;
	st.param.b64 	[param0], %rd4;
	.param .b64 param1;
	st.param.b64 	[param1], %rd1;
	.param .b32 retval0;
	call.uni (retval0), 
	vprintf, 
	(
	param0, 
	param1
	);
	ld.param.b32 	%r5, [retval0];
	} // callseq 0
	ret;

}


// ===== COMPILED SASS (sm_100) =====

	.target	sm_100

	.elftype	@"ET_EXEC"


//--------------------- .note.nv.tkinfo           --------------------------
	.section	.note.nv.tkinfo,"",@"SHT_NOTE"
	.sectionflags	@"SHF_NOTE_NV_TKINFO"
	.tkinfo
        /*0018*/ 	.word	0x00000002
        /*0030*/ 	.string	""
        /*0030*/ 	.string	"ptxas"
        /*0030*/ 	.string	"Cuda compilation tools, release 13.0, V13.0.88"
        /*0030*/ 	.string	"Build cuda_13.0.r13.0/compiler.36424714_0"
        /*0030*/ 	.string	"-arch sm_100 -m 64 "



//--------------------- .note.nv.cuinfo           --------------------------
	.section	.note.nv.cuinfo,"",@"SHT_NOTE"
	.sectionflags	@"SHF_NOTE_NV_CUINFO"
        /*0018*/ 	.short	0x0002
        /*001a*/ 	.short	0x0064
        /*001c*/ 	.short	0x0082
	.zero		2


//--------------------- .nv.info                  --------------------------
	.section	.nv.info,"",@"SHT_CUDA_INFO"
	.align	4


	//----- nvinfo : EIATTR_REGCOUNT
	.align		4
        /*0000*/ 	.byte	0x04, 0x2f
        /*0002*/ 	.short	(.L_2 - .L_1)
	.align		4
.L_1:
        /*0004*/ 	.word	index@(_Z10hello_cudav)
        /*0008*/ 	.word	0x00000018


	//----- nvinfo : EIATTR_FRAME_SIZE
	.align		4
.L_2:
        /*000c*/ 	.byte	0x04, 0x11
        /*000e*/ 	.short	(.L_4 - .L_3)
	.align		4
.L_3:
        /*0010*/ 	.word	index@(_Z10hello_cudav)
        /*0014*/ 	.word	0x00000008


	//----- nvinfo : EIATTR_MIN_STACK_SIZE
	.align		4
.L_4:
        /*0018*/ 	.byte	0x04, 0x12
        /*001a*/ 	.short	(.L_6 - .L_5)
	.align		4
.L_5:
        /*001c*/ 	.word	index@(_Z10hello_cudav)
        /*0020*/ 	.word	0x00000008
.L_6:


//--------------------- .nv.compat                --------------------------
	.section	.nv.compat,"",@"SHT_CUDA_COMPAT_INFO"
	.align	4
        /*0000*/ 	.byte	0x02, 0x09, 0x00, 0x00, 0x02, 0x02, 0x01, 0x00, 0x02, 0x05, 0x05, 0x00, 0x03, 0x07, 0x01, 0x01
        /*0010*/ 	.byte	0x02, 0x03, 0x00, 0x00, 0x02, 0x06, 0x01, 0x00, 0x04, 0x0b, 0x08, 0x00, 0x09, 0x00, 0x00, 0x00
        /*0020*/ 	.byte	0x00, 0x00, 0x00, 0x00


//--------------------- .nv.info._Z10hello_cudav  --------------------------
	.section	.nv.info._Z10hello_cudav,"",@"SHT_CUDA_INFO"
	.sectionflags	@""
	.align	4


	//----- nvinfo : EIATTR_CUDA_API_VERSION
	.align		4
        /*0000*/ 	.byte	0x04, 0x37
        /*0002*/ 	.short	(.L_8 - .L_7)
.L_7:
        /*0004*/ 	.word	0x00000082


	//----- nvinfo : EIATTR_SPARSE_MMA_MASK
	.align		4
.L_8:
        /*0008*/ 	.byte	0x03, 0x50
        /*000a*/ 	.short	0x0000


	//----- nvinfo : EIATTR_MAXREG_COUNT
	.align		4
        /*000c*/ 	.byte	0x03, 0x1b
        /*000e*/ 	.short	0x00ff


	//----- nvinfo : EIATTR_EXTERNS
	.align		4
        /*0010*/ 	.byte	0x04, 0x0f
        /*0012*/ 	.short	(.L_10 - .L_9)


	//   ....[0]....
	.align		4
.L_9:
        /*0014*/ 	.word	index@(vprintf)


	//----- nvinfo : EIATTR_MERCURY_ISA_VERSION
	.align		4
.L_10:
        /*0018*/ 	.byte	0x03, 0x5f
        /*001a*/ 	.short	0x0101


	//----- nvinfo : EIATTR_VRC_CTA_INIT_COUNT
	.align		4
        /*001c*/ 	.byte	0x02, 0x4a
	.zero		1
	.zero		1


	//----- nvinfo : EIATTR_SYSCALL_OFFSETS
	.align		4
        /*0020*/ 	.byte	0x04, 0x46
        /*0022*/ 	.short	(.L_12 - .L_11)


	//   ....[0]....
.L_11:
        /*0024*/ 	.word	0x00000110


	//----- nvinfo : EIATTR_EXIT_INSTR_OFFSETS
	.align		4
.L_12:
        /*0028*/ 	.byte	0x04, 0x1c
        /*002a*/ 	.short	(.L_14 - .L_13)


	//   ....[0]....
.L_13:
        /*002c*/ 	.word	0x00000120


	//----- nvinfo : EIATTR_SW_WAR
	.align		4
.L_14:
        /*0030*/ 	.byte	0x04, 0x36
        /*0032*/ 	.short	(.L_16 - .L_15)
.L_15:
        /*0034*/ 	.word	0x00000008
.L_16:


//--------------------- .nv.callgraph             --------------------------
	.section	.nv.callgraph,"",@"SHT_CUDA_CALLGRAPH"
	.align	4
	.sectionentsize	8
	.align		4
        /*0000*/ 	.word	0x00000000
	.align		4
        /*0004*/ 	.word	0xffffffff
	.align		4
        /*0008*/ 	.word	index@(_Z10hello_cudav)
	.align		4
        /*000c*/ 	.word	index@(vprintf)
	.align		4
        /*0010*/ 	.word	0x00000000
	.align		4
        /*0014*/ 	.word	0xfffffffe
	.align		4
        /*0018*/ 	.word	0x00000000
	.align		4
        /*001c*/ 	.word	0xfffffffd
	.align		4
        /*0020*/ 	.word	0x00000000
	.align		4
        /*0024*/ 	.word	0xfffffffc


//--------------------- .nv.constant4             --------------------------
	.section	.nv.constant4,"a",@progbits
	.align	8
	.align		8
.nv.constant4:
        /*0000*/ 	.dword	vprintf
	.align		8
        /*0008*/ 	.dword	$str


//--------------------- .text._Z10hello_cudav     --------------------------
	.section	.text._Z10hello_cudav,"ax",@progbits
	.align	128
        .global         _Z10hello_cudav
        .type           _Z10hello_cudav,@function
        .size           _Z10hello_cudav,(.L_x_2 - _Z10hello_cudav)
        .other          _Z10hello_cudav,@"STO_CUDA_ENTRY STV_DEFAULT"
_Z10hello_cudav:
.text._Z10hello_cudav:
[----:B------:R-:W0:Y:S01]  /*0000*/  LDC R1, c[0x0][0x37c] ;  /* 0x0000df00ff017b82 */ /* 0x000e220000000800 */
[----:B------:R-:W1:Y:S01]  /*0010*/  S2R R3, SR_TID.X ;  /* 0x0000000000037919 */ /* 0x000e620000002100 */
[----:B------:R-:W2:Y:S06]  /*0020*/  LDCU UR5, c[0x0][0x2fc] ;  /* 0x00005f80ff0577ac */ /* 0x000eac0008000800 */
[----:B------:R-:W1:Y:S01]  /*0030*/  S2UR UR6, SR_CTAID.X ;  /* 0x00000000000679c3 */ /* 0x000e620000002500 */
[----:B------:R-:W-:Y:S01]  /*0040*/  MOV R2, 0x0 ;  /* 0x0000000000027802 */ /* 0x000fe20000000f00 */
[----:B0-----:R-:W-:Y:S01]  /*0050*/  VIADD R1, R1, 0xfffffff8 ;  /* 0xfffffff801017836 */ /* 0x001fe20000000000 */
[----:B------:R-:W0:Y:S05]  /*0060*/  LDCU UR4, c[0x0][0x2f8] ;  /* 0x00005f00ff0477ac */ /* 0x000e2a0008000800 */
[----:B------:R-:W1:Y:S01]  /*0070*/  LDC R0, c[0x0][0x360] ;  /* 0x0000d800ff007b82 */ /* 0x000e620000000800 */
[----:B0-----:R-:W-:-:S05]  /*0080*/  IADD3 R6, P0, PT, R1, UR4, RZ ;  /* 0x0000000401067c10 */ /* 0x001fca000ff1e0ff */
[----:B--2---:R-:W-:Y:S02]  /*0090*/  IMAD.X R7, RZ, RZ, UR5, P0 ;  /* 0x00000005ff077e24 */ /* 0x004fe400080e06ff */
[----:B-1----:R-:W-:Y:S01]  /*00a0*/  IMAD R0, R0, UR6, R3 ;  /* 0x0000000600007c24 */ /* 0x002fe2000f8e0203 */
[----:B------:R-:W0:Y:S01]  /*00b0*/  LDCU.64 UR6, c[0x4][0x8] ;  /* 0x01000100ff0677ac */ /* 0x000e220008000a00 */
[----:B------:R-:W1:Y:S03]  /*00c0*/  LDC.64 R2, c[0x4][R2] ;  /* 0x0100000002027b82 */ /* 0x000e660000000a00 */
[----:B------:R2:W-:Y:S01]  /*00d0*/  STL [R1], R0 ;  /* 0x0000000001007387 */ /* 0x0005e20000100800 */
[----:B0-----:R-:W-:Y:S01]  /*00e0*/  IMAD.U32 R4, RZ, RZ, UR6 ;  /* 0x00000006ff047e24 */ /* 0x001fe2000f8e00ff */
[----:B--2---:R-:W-:-:S07]  /*00f0*/  MOV R5, UR7 ;  /* 0x0000000700057c02 */ /* 0x004fce0008000f00 */
[----:B------:R-:W-:-:S07]  /*0100*/  LEPC R20, `(.L_x_0) ;  /* 0x000000001014794e */ /* 0x000fce0000000000 */
[----:B-1----:R-:W-:Y:S05]  /*0110*/  CALL.ABS.NOINC R2 ;  /* 0x0000000002007343 */ /* 0x002fea0003c00000 */
.L_x_0:
[----:B------:R-:W-:Y:S05]  /*0120*/  EXIT ;  /* 0x000000000000794d */ /* 0x000fea0003800000 */
.L_x_1:
[----:B------:R-:W-:-:S00]  /*0130*/  BRA `(.L_x_1) ;  /* 0xfffffffc00fc7947 */ /* 0x000fc0000383ffff */
[----:B------:R-:W-:-:S00]  /*0140*/  NOP ;  /* 0x0000000000007918 */ /* 0x000fc00000000000 */
        /* <DEDUP_REMOVED lines=11> */
.L_x_2:


//--------------------- .nv.global.init           --------------------------
	.section	.nv.global.init,"aw",@progbits
.nv.global.init:
	.type		$str,@object
	.size		$str,(.L_0 - $str)
$str:
        /*0000*/ 	.byte	0x48, 0x65, 0x6c, 0x6c, 0x6f, 0x20, 0x57, 0x6f, 0x72, 0x6c, 0x64, 0x20, 0x66, 0x72, 0x6f, 0x6d
        /*0010*/ 	.byte	0x20, 0x47, 0x50, 0x55, 0x21, 0x20, 0x25, 0x64, 0x0a, 0x00
.L_0:


//--------------------- .nv.shared.reserved.0     --------------------------
	.section	.nv.shared.reserved.0,"aw",@nobits
	.weak		__nv_reservedSMEM_offset_0_alias
	.size		__nv_reservedSMEM_offset_0_alias, 0, 64
	.other		__nv_reservedSMEM_offset_0_alias,@"STO_CUDA_RESERVED_SHARED STV_DEFAULT"
__nv_reservedSMEM_offset_0_alias:
	.zero		0
	.zero		64


//--------------------- .nv.constant0._Z10hello_cudav --------------------------
	.section	.nv.constant0._Z10hello_cudav,"a",@progbits
	.sectionflags	@""
	.align	4
.nv.constant0._Z10hello_cudav:
	.zero		896


//--------------------- SYMBOLS --------------------------

	.type		.nv.reservedSmem.offset0,@object
	.size		.nv.reservedSmem.offset0,0x4
	.type		vprintf,@function
